//
// Generated by NVIDIA NVVM Compiler
//
// Compiler Build ID: CL-36424714
// Cuda compilation tools, release 13.0, V13.0.88
// Based on NVVM 20.0.0
//

.version 9.0
.target sm_100
.address_size 64

	// .globl	_Z10volumeFluxiPKdS0_S0_S0_S0_Pd

.visible .entry _Z10volumeFluxiPKdS0_S0_S0_S0_Pd(
	.param .u32 _Z10volumeFluxiPKdS0_S0_S0_S0_Pd_param_0,
	.param .u64 .ptr .align 1 _Z10volumeFluxiPKdS0_S0_S0_S0_Pd_param_1,
	.param .u64 .ptr .align 1 _Z10volumeFluxiPKdS0_S0_S0_S0_Pd_param_2,
	.param .u64 .ptr .align 1 _Z10volumeFluxiPKdS0_S0_S0_S0_Pd_param_3,
	.param .u64 .ptr .align 1 _Z10volumeFluxiPKdS0_S0_S0_S0_Pd_param_4,
	.param .u64 .ptr .align 1 _Z10volumeFluxiPKdS0_S0_S0_S0_Pd_param_5,
	.param .u64 .ptr .align 1 _Z10volumeFluxiPKdS0_S0_S0_S0_Pd_param_6
)
{
	.reg .b32 	%r<6>;
	.reg .b64 	%rd<21>;
	.reg .b64 	%fd<21>;

	ld.param.u64 	%rd1, [_Z10volumeFluxiPKdS0_S0_S0_S0_Pd_param_1];
	ld.param.u64 	%rd2, [_Z10volumeFluxiPKdS0_S0_S0_S0_Pd_param_2];
	ld.param.u64 	%rd3, [_Z10volumeFluxiPKdS0_S0_S0_S0_Pd_param_3];
	ld.param.u64 	%rd4, [_Z10volumeFluxiPKdS0_S0_S0_S0_Pd_param_4];
	ld.param.u64 	%rd5, [_Z10volumeFluxiPKdS0_S0_S0_S0_Pd_param_5];
	ld.param.u64 	%rd6, [_Z10volumeFluxiPKdS0_S0_S0_S0_Pd_param_6];
	cvta.to.global.u64 	%rd7, %rd6;
	cvta.to.global.u64 	%rd8, %rd5;
	cvta.to.global.u64 	%rd9, %rd4;
	cvta.to.global.u64 	%rd10, %rd3;
	cvta.to.global.u64 	%rd11, %rd2;
	cvta.to.global.u64 	%rd12, %rd1;
	mov.u32 	%r1, %ctaid.x;
	mov.u32 	%r2, %tid.x;
	mov.u32 	%r3, %ntid.x;
	mad.lo.s32 	%r4, %r1, %r3, %r2;
	mul.lo.s32 	%r5, %r1, 7;
	mul.wide.u32 	%rd13, %r5, 8;
	add.s64 	%rd14, %rd12, %rd13;
	ld.global.nc.f64 	%fd1, [%rd14];
	ld.global.nc.f64 	%fd2, [%rd14+8];
	ld.global.nc.f64 	%fd3, [%rd14+16];
	ld.global.nc.f64 	%fd4, [%rd14+24];
	mul.wide.s32 	%rd15, %r4, 8;
	add.s64 	%rd16, %rd11, %rd15;
	ld.global.nc.f64 	%fd5, [%rd16];
	add.s64 	%rd17, %rd10, %rd15;
	ld.global.nc.f64 	%fd6, [%rd17+504];
	add.s64 	%rd18, %rd9, %rd15;
	ld.global.nc.f64 	%fd7, [%rd18+1008];
	add.s64 	%rd19, %rd8, %rd15;
	ld.global.nc.f64 	%fd8, [%rd19+1512];
	mul.f64 	%fd9, %fd5, %fd7;
	mul.f64 	%fd10, %fd6, %fd7;
	mul.f64 	%fd11, %fd5, %fd8;
	mul.f64 	%fd12, %fd6, %fd8;
	mul.f64 	%fd13, %fd2, %fd11;
	fma.rn.f64 	%fd14, %fd1, %fd9, %fd13;
	add.s64 	%rd20, %rd7, %rd15;
	st.global.f64 	[%rd20], %fd14;
	mul.f64 	%fd15, %fd4, %fd11;
	fma.rn.f64 	%fd16, %fd3, %fd9, %fd15;
	st.global.f64 	[%rd20+504], %fd16;
	mul.f64 	%fd17, %fd2, %fd10;
	fma.rn.f64 	%fd18, %fd1, %fd10, %fd17;
	st.global.f64 	[%rd20+1008], %fd18;
	mul.f64 	%fd19, %fd2, %fd12;
	fma.rn.f64 	%fd20, %fd1, %fd12, %fd19;
	st.global.f64 	[%rd20+1512], %fd20;
	ret;

}


// ===== COMPILED SASS (sm_100) =====

	.target	sm_100

	.elftype	@"ET_EXEC"


//--------------------- .note.nv.tkinfo           --------------------------
	.section	.note.nv.tkinfo,"",@"SHT_NOTE"
	.sectionflags	@"SHF_NOTE_NV_TKINFO"
	.tkinfo
        /*0018*/ 	.word	0x00000002
        /*0030*/ 	.string	""
        /*0030*/ 	.string	"ptxas"
        /*0030*/ 	.string	"Cuda compilation tools, release 13.0, V13.0.88"
        /*0030*/ 	.string	"Build cuda_13.0.r13.0/compiler.36424714_0"
        /*0030*/ 	.string	"-arch sm_100 -m 64 "



//--------------------- .note.nv.cuinfo           --------------------------
	.section	.note.nv.cuinfo,"",@"SHT_NOTE"
	.sectionflags	@"SHF_NOTE_NV_CUINFO"
        /*0018*/ 	.short	0x0002
        /*001a*/ 	.short	0x0064
        /*001c*/ 	.short	0x0082
	.zero		2


//--------------------- .nv.info                  --------------------------
	.section	.nv.info,"",@"SHT_CUDA_INFO"
	.align	4


	//----- nvinfo : EIATTR_REGCOUNT
	.align		4
        /*0000*/ 	.byte	0x04, 0x2f
        /*0002*/ 	.short	(.L_1 - .L_0)
	.align		4
.L_0:
        /*0004*/ 	.word	index@(_Z10volumeFluxiPKdS0_S0_S0_S0_Pd)
        /*0008*/ 	.word	0x0000001e


	//----- nvinfo : EIATTR_FRAME_SIZE
	.align		4
.L_1:
        /*000c*/ 	.byte	0x04, 0x11
        /*000e*/ 	.short	(.L_3 - .L_2)
	.align		4
.L_2:
        /*0010*/ 	.word	index@(_Z10volumeFluxiPKdS0_S0_S0_S0_Pd)
        /*0014*/ 	.word	0x00000000


	//----- nvinfo : EIATTR_MIN_STACK_SIZE
	.align		4
.L_3:
        /*0018*/ 	.byte	0x04, 0x12
        /*001a*/ 	.short	(.L_5 - .L_4)
	.align		4
.L_4:
        /*001c*/ 	.word	index@(_Z10volumeFluxiPKdS0_S0_S0_S0_Pd)
        /*0020*/ 	.word	0x00000000
.L_5:


//--------------------- .nv.compat                --------------------------
	.section	.nv.compat,"",@"SHT_CUDA_COMPAT_INFO"
	.align	4
        /*0000*/ 	.byte	0x02, 0x09, 0x00, 0x00, 0x02, 0x02, 0x01, 0x00, 0x02, 0x05, 0x05, 0x00, 0x03, 0x07, 0x01, 0x01
        /*0010*/ 	.byte	0x02, 0x03, 0x00, 0x00, 0x02, 0x06, 0x01, 0x00, 0x04, 0x0b, 0x08, 0x00, 0x01, 0x00, 0x00, 0x00
        /*0020*/ 	.byte	0x00, 0x00, 0x00, 0x00


//--------------------- .nv.info._Z10volumeFluxiPKdS0_S0_S0_S0_Pd --------------------------
	.section	.nv.info._Z10volumeFluxiPKdS0_S0_S0_S0_Pd,"",@"SHT_CUDA_INFO"
	.sectionflags	@""
	.align	4


	//----- nvinfo : EIATTR_CUDA_API_VERSION
	.align		4
        /*0000*/ 	.byte	0x04, 0x37
        /*0002*/ 	.short	(.L_7 - .L_6)
.L_6:
        /*0004*/ 	.word	0x00000082


	//----- nvinfo : EIATTR_KPARAM_INFO
	.align		4
.L_7:
        /*0008*/ 	.byte	0x04, 0x17
        /*000a*/ 	.short	(.L_9 - .L_8)
.L_8:
        /*000c*/ 	.word	0x00000000
        /*0010*/ 	.short	0x0006
        /*0012*/ 	.short	0x0030
        /*0014*/ 	.byte	0x00, 0xf5, 0x21, 0x00


	//----- nvinfo : EIATTR_KPARAM_INFO
	.align		4
.L_9:
        /*0018*/ 	.byte	0x04, 0x17
        /*001a*/ 	.short	(.L_11 - .L_10)
.L_10:
        /*001c*/ 	.word	0x00000000
        /*0020*/ 	.short	0x0005
        /*0022*/ 	.short	0x0028
        /*0024*/ 	.byte	0x00, 0xf5, 0x21, 0x00


	//----- nvinfo : EIATTR_KPARAM_INFO
	.align		4
.L_11:
        /*0028*/ 	.byte	0x04, 0x17
        /*002a*/ 	.short	(.L_13 - .L_12)
.L_12:
        /*002c*/ 	.word	0x00000000
        /*0030*/ 	.short	0x0004
        /*0032*/ 	.short	0x0020
        /*0034*/ 	.byte	0x00, 0xf5, 0x21, 0x00


	//----- nvinfo : EIATTR_KPARAM_INFO
	.align		4
.L_13:
        /*0038*/ 	.byte	0x04, 0x17
        /*003a*/ 	.short	(.L_15 - .L_14)
.L_14:
        /*003c*/ 	.word	0x00000000
        /*0040*/ 	.short	0x0003
        /*0042*/ 	.short	0x0018
        /*0044*/ 	.byte	0x00, 0xf5, 0x21, 0x00


	//----- nvinfo : EIATTR_KPARAM_INFO
	.align		4
.L_15:
        /*0048*/ 	.byte	0x04, 0x17
        /*004a*/ 	.short	(.L_17 - .L_16)
.L_16:
        /*004c*/ 	.word	0x00000000
        /*0050*/ 	.short	0x0002
        /*0052*/ 	.short	0x0010
        /*0054*/ 	.byte	0x00, 0xf5, 0x21, 0x00


	//----- nvinfo : EIATTR_KPARAM_INFO
	.align		4
.L_17:
        /*0058*/ 	.byte	0x04, 0x17
        /*005a*/ 	.short	(.L_19 - .L_18)
.L_18:
        /*005c*/ 	.word	0x00000000
        /*0060*/ 	.short	0x0001
        /*0062*/ 	.short	0x0008
        /*0064*/ 	.byte	0x00, 0xf5, 0x21, 0x00


	//----- nvinfo : EIATTR_KPARAM_INFO
	.align		4
.L_19:
        /*0068*/ 	.byte	0x04, 0x17
        /*006a*/ 	.short	(.L_21 - .L_20)
.L_20:
        /*006c*/ 	.word	0x00000000
        /*0070*/ 	.short	0x0000
        /*0072*/ 	.short	0x0000
        /*0074*/ 	.byte	0x00, 0xf0, 0x11, 0x00


	//----- nvinfo : EIATTR_SPARSE_MMA_MASK
	.align		4
.L_21:
        /*0078*/ 	.byte	0x03, 0x50
        /*007a*/ 	.short	0x0000


	//----- nvinfo : EIATTR_MAXREG_COUNT
	.align		4
        /*007c*/ 	.byte	0x03, 0x1b
        /*007e*/ 	.short	0x00ff


	//----- nvinfo : EIATTR_MERCURY_ISA_VERSION
	.align		4
        /*0080*/ 	.byte	0x03, 0x5f
        /*0082*/ 	.short	0x0101


	//----- nvinfo : EIATTR_VRC_CTA_INIT_COUNT
	.align		4
        /*0084*/ 	.byte	0x02, 0x4a
	.zero		1
	.zero		1


	//----- nvinfo : EIATTR_EXIT_INSTR_OFFSETS
	.align		4
        /*0088*/ 	.byte	0x04, 0x1c
        /*008a*/ 	.short	(.L_23 - .L_22)


	//   ....[0]....
.L_22:
        /*008c*/ 	.word	0x000002b0


	//----- nvinfo : EIATTR_CBANK_PARAM_SIZE
	.align		4
.L_23:
        /*0090*/ 	.byte	0x03, 0x19
        /*0092*/ 	.short	0x0038


	//----- nvinfo : EIATTR_PARAM_CBANK
	.align		4
        /*0094*/ 	.byte	0x04, 0x0a
        /*0096*/ 	.short	(.L_25 - .L_24)
	.align		4
.L_24:
        /*0098*/ 	.word	index@(.nv.constant0._Z10volumeFluxiPKdS0_S0_S0_S0_Pd)
        /*009c*/ 	.short	0x0380
        /*009e*/ 	.short	0x0038


	//----- nvinfo : EIATTR_SW_WAR
	.align		4
.L_25:
        /*00a0*/ 	.byte	0x04, 0x36
        /*00a2*/ 	.short	(.L_27 - .L_26)
.L_26:
        /*00a4*/ 	.word	0x00000008
.L_27:


//--------------------- .nv.callgraph             --------------------------
	.section	.nv.callgraph,"",@"SHT_CUDA_CALLGRAPH"
	.align	4
	.sectionentsize	8
	.align		4
        /*0000*/ 	.word	0x00000000
	.align		4
        /*0004*/ 	.word	0xffffffff
	.align		4
        /*0008*/ 	.word	0x00000000
	.align		4
        /*000c*/ 	.word	0xfffffffe
	.align		4
        /*0010*/ 	.word	0x00000000
	.align		4
        /*0014*/ 	.word	0xfffffffd
	.align		4
        /*0018*/ 	.word	0x00000000
	.align		4
        /*001c*/ 	.word	0xfffffffc


//--------------------- .text._Z10volumeFluxiPKdS0_S0_S0_S0_Pd --------------------------
	.section	.text._Z10volumeFluxiPKdS0_S0_S0_S0_Pd,"ax",@progbits
	.align	128
        .global         _Z10volumeFluxiPKdS0_S0_S0_S0_Pd
        .type           _Z10volumeFluxiPKdS0_S0_S0_S0_Pd,@function
        .size           _Z10volumeFluxiPKdS0_S0_S0_S0_Pd,(.L_x_1 - _Z10volumeFluxiPKdS0_S0_S0_S0_Pd)
        .other          _Z10volumeFluxiPKdS0_S0_S0_S0_Pd,@"STO_CUDA_ENTRY STV_DEFAULT"
_Z10volumeFluxiPKdS0_S0_S0_S0_Pd:
.text._Z10volumeFluxiPKdS0_S0_S0_S0_Pd:
[----:B------:R-:W-:Y:S01]  /*0000*/  LDC R1, c[0x0][0x37c] ;  /* 0x0000df00ff017b82 */ /* 0x000fe20000000800 */
[----:B------:R-:W0:Y:S07]  /*0010*/  S2R R27, SR_CTAID.X ;  /* 0x00000000001b7919 */ /* 0x000e2e0000002500 */
[----:B------:R-:W1:Y:S01]  /*0020*/  LDC.64 R20, c[0x0][0x390] ;  /* 0x0000e400ff147b82 */ /* 0x000e620000000a00 */
[----:B------:R-:W0:Y:S01]  /*0030*/  LDCU UR6, c[0x0][0x360] ;  /* 0x00006c00ff0677ac */ /* 0x000e220008000800 */
[----:B------:R-:W0:Y:S01]  /*0040*/  S2R R0, SR_TID.X ;  /* 0x0000000000007919 */ /* 0x000e220000002100 */
[----:B------:R-:W2:Y:S05]  /*0050*/  LDCU.64 UR4, c[0x0][0x358] ;  /* 0x00006b00ff0477ac */ /* 0x000eaa0008000a00 */
[----:B------:R-:W3:Y:S08]  /*0060*/  LDC.64 R18, c[0x0][0x398] ;  /* 0x0000e600ff127b82 */ /* 0x000ef00000000a00 */
[----:B------:R-:W4:Y:S08]  /*0070*/  LDC.64 R24, c[0x0][0x3a8] ;  /* 0x0000ea00ff187b82 */ /* 0x000f300000000a00 */
[----:B------:R-:W5:Y:S08]  /*0080*/  LDC.64 R22, c[0x0][0x3a0] ;  /* 0x0000e800ff167b82 */ /* 0x000f700000000a00 */
[----:B------:R-:W5:Y:S01]  /*0090*/  LDC.64 R2, c[0x0][0x388] ;  /* 0x0000e200ff027b82 */ /* 0x000f620000000a00 */
[C---:B0-----:R-:W-:Y:S01]  /*00a0*/  IMAD R17, R27.reuse, UR6, R0 ;  /* 0x000000061b117c24 */ /* 0x041fe2000f8e0200 */
[----:B------:R-:W-:-:S03]  /*00b0*/  LEA R27, R27, -R27, 0x3 ;  /* 0x8000001b1b1b7211 */ /* 0x000fc600078e18ff */
[----:B-1----:R-:W-:-:S04]  /*00c0*/  IMAD.WIDE R20, R17, 0x8, R20 ;  /* 0x0000000811147825 */ /* 0x002fc800078e0214 */
[C---:B---3--:R-:W-:Y:S02]  /*00d0*/  IMAD.WIDE R18, R17.reuse, 0x8, R18 ;  /* 0x0000000811127825 */ /* 0x048fe400078e0212 */
[----:B--2---:R-:W2:Y:S02]  /*00e0*/  LDG.E.64.CONSTANT R20, desc[UR4][R20.64] ;  /* 0x0000000414147981 */ /* 0x004ea4000c1e9b00 */
[C---:B----4-:R-:W-:Y:S02]  /*00f0*/  IMAD.WIDE R24, R17.reuse, 0x8, R24 ;  /* 0x0000000811187825 */ /* 0x050fe400078e0218 */
[----:B------:R-:W3:Y:S02]  /*0100*/  LDG.E.64.CONSTANT R18, desc[UR4][R18.64+0x1f8] ;  /* 0x0001f80412127981 */ /* 0x000ee4000c1e9b00 */
[----:B-----5:R-:W-:Y:S02]  /*0110*/  IMAD.WIDE R22, R17, 0x8, R22 ;  /* 0x0000000811167825 */ /* 0x020fe400078e0216 */
[----:B------:R-:W2:Y:S04]  /*0120*/  LDG.E.64.CONSTANT R24, desc[UR4][R24.64+0x5e8] ;  /* 0x0005e80418187981 */ /* 0x000ea8000c1e9b00 */
[----:B------:R-:W3:Y:S01]  /*0130*/  LDG.E.64.CONSTANT R22, desc[UR4][R22.64+0x3f0] ;  /* 0x0003f00416167981 */ /* 0x000ee2000c1e9b00 */
[----:B------:R-:W-:-:S02]  /*0140*/  IMAD.WIDE.U32 R26, R27, 0x8, R2 ;  /* 0x000000081b1a7825 */ /* 0x000fc400078e0002 */
[----:B------:R-:W0:Y:S03]  /*0150*/  LDC.64 R2, c[0x0][0x3b0] ;  /* 0x0000ec00ff027b82 */ /* 0x000e260000000a00 */
[----:B------:R-:W4:Y:S04]  /*0160*/  LDG.E.64.CONSTANT R14, desc[UR4][R26.64+0x8] ;  /* 0x000008041a0e7981 */ /* 0x000f28000c1e9b00 */
[----:B------:R-:W5:Y:S04]  /*0170*/  LDG.E.64.CONSTANT R10, desc[UR4][R26.64+0x18] ;  /* 0x000018041a0a7981 */ /* 0x000f68000c1e9b00 */
[----:B------:R-:W5:Y:S04]  /*0180*/  LDG.E.64.CONSTANT R6, desc[UR4][R26.64] ;  /* 0x000000041a067981 */ /* 0x000f68000c1e9b00 */
[----:B------:R-:W5:Y:S01]  /*0190*/  LDG.E.64.CONSTANT R4, desc[UR4][R26.64+0x10] ;  /* 0x000010041a047981 */ /* 0x000f62000c1e9b00 */
[----:B0-----:R-:W-:Y:S01]  /*01a0*/  IMAD.WIDE R2, R17, 0x8, R2 ;  /* 0x0000000811027825 */ /* 0x001fe200078e0202 */
[----:B--2---:R-:W-:-:S02]  /*01b0*/  DMUL R12, R20, R24 ;  /* 0x00000018140c7228 */ /* 0x004fc40000000000 */
[C---:B---3--:R-:W-:Y:S02]  /*01c0*/  DMUL R8, R18.reuse, R22 ;  /* 0x0000001612087228 */ /* 0x048fe40000000000 */
[----:B------:R-:W-:Y:S02]  /*01d0*/  DMUL R18, R18, R24 ;  /* 0x0000001812127228 */ /* 0x000fe40000000000 */
[----:B------:R-:W-:Y:S02]  /*01e0*/  DMUL R20, R20, R22 ;  /* 0x0000001614147228 */ /* 0x000fe40000000000 */
[C---:B----4-:R-:W-:Y:S02]  /*01f0*/  DMUL R22, R14.reuse, R12 ;  /* 0x0000000c0e167228 */ /* 0x050fe40000000000 */
[C---:B------:R-:W-:Y:S02]  /*0200*/  DMUL R24, R14.reuse, R8 ;  /* 0x000000080e187228 */ /* 0x040fe40000000000 */
[----:B------:R-:W-:-:S02]  /*0210*/  DMUL R14, R14, R18 ;  /* 0x000000120e0e7228 */ /* 0x000fc40000000000 */
[----:B-----5:R-:W-:Y:S02]  /*0220*/  DMUL R10, R10, R12 ;  /* 0x0000000c0a0a7228 */ /* 0x020fe40000000000 */
[C---:B------:R-:W-:Y:S02]  /*0230*/  DFMA R22, R6.reuse, R20, R22 ;  /* 0x000000140616722b */ /* 0x040fe40000000016 */
[C---:B------:R-:W-:Y:S02]  /*0240*/  DFMA R24, R6.reuse, R8, R24 ;  /* 0x000000080618722b */ /* 0x040fe40000000018 */
[----:B------:R-:W-:Y:S02]  /*0250*/  DFMA R14, R6, R18, R14 ;  /* 0x00000012060e722b */ /* 0x000fe4000000000e */
[----:B------:R-:W-:Y:S01]  /*0260*/  DFMA R4, R4, R20, R10 ;  /* 0x000000140404722b */ /* 0x000fe2000000000a */
[----:B------:R-:W-:Y:S04]  /*0270*/  STG.E.64 desc[UR4][R2.64], R22 ;  /* 0x0000001602007986 */ /* 0x000fe8000c101b04 */
[----:B------:R-:W-:Y:S04]  /*0280*/  STG.E.64 desc[UR4][R2.64+0x3f0], R24 ;  /* 0x0003f01802007986 */ /* 0x000fe8000c101b04 */
[----:B------:R-:W-:Y:S04]  /*0290*/  STG.E.64 desc[UR4][R2.64+0x5e8], R14 ;  /* 0x0005e80e02007986 */ /* 0x000fe8000c101b04 */
[----:B------:R-:W-:Y:S01]  /*02a0*/  STG.E.64 desc[UR4][R2.64+0x1f8], R4 ;  /* 0x0001f80402007986 */ /* 0x000fe2000c101b04 */
[----:B------:R-:W-:Y:S05]  /*02b0*/  EXIT ;  /* 0x000000000000794d */ /* 0x000fea0003800000 */
.L_x_0:
[----:B------:R-:W-:-:S00]  /*02c0*/  BRA `(.L_x_0) ;  /* 0xfffffffc00fc7947 */ /* 0x000fc0000383ffff */
[----:B------:R-:W-:-:S00]  /*02d0*/  NOP ;  /* 0x0000000000007918 */ /* 0x000fc00000000000 */
        /* <DEDUP_REMOVED lines=10> */
.L_x_1:


//--------------------- .nv.shared.reserved.0     --------------------------
	.section	.nv.shared.reserved.0,"aw",@nobits
	.weak		__nv_reservedSMEM_offset_0_alias
	.size		__nv_reservedSMEM_offset_0_alias, 0, 64
	.other		__nv_reservedSMEM_offset_0_alias,@"STO_CUDA_RESERVED_SHARED STV_DEFAULT"
__nv_reservedSMEM_offset_0_alias:
	.zero		0
	.zero		64


//--------------------- .nv.constant0._Z10volumeFluxiPKdS0_S0_S0_S0_Pd --------------------------
	.section	.nv.constant0._Z10volumeFluxiPKdS0_S0_S0_S0_Pd,"a",@progbits
	.sectionflags	@""
	.align	4
.nv.constant0._Z10volumeFluxiPKdS0_S0_S0_S0_Pd:
	.zero		952


//--------------------- SYMBOLS --------------------------

	.type		.nv.reservedSmem.offset0,@object
	.size		.nv.reservedSmem.offset0,0x4
